//
// Generated by NVIDIA NVVM Compiler
//
// Compiler Build ID: CL-36424714
// Cuda compilation tools, release 13.0, V13.0.88
// Based on NVVM 20.0.0
//

.version 9.0
.target sm_100
.address_size 64

	// .globl	_Z17convertMortonOnlyPK6float3Pmiff

.visible .entry _Z17convertMortonOnlyPK6float3Pmiff(
	.param .u64 .ptr .align 1 _Z17convertMortonOnlyPK6float3Pmiff_param_0,
	.param .u64 .ptr .align 1 _Z17convertMortonOnlyPK6float3Pmiff_param_1,
	.param .u32 _Z17convertMortonOnlyPK6float3Pmiff_param_2,
	.param .f32 _Z17convertMortonOnlyPK6float3Pmiff_param_3,
	.param .f32 _Z17convertMortonOnlyPK6float3Pmiff_param_4
)
{
	.reg .pred 	%p<3>;
	.reg .b32 	%r<17>;
	.reg .b32 	%f<15>;
	.reg .b64 	%rd<73>;

	ld.param.u64 	%rd3, [_Z17convertMortonOnlyPK6float3Pmiff_param_0];
	ld.param.u64 	%rd4, [_Z17convertMortonOnlyPK6float3Pmiff_param_1];
	ld.param.u32 	%r6, [_Z17convertMortonOnlyPK6float3Pmiff_param_2];
	ld.param.f32 	%f1, [_Z17convertMortonOnlyPK6float3Pmiff_param_3];
	ld.param.f32 	%f2, [_Z17convertMortonOnlyPK6float3Pmiff_param_4];
	mov.u32 	%r7, %tid.x;
	mov.u32 	%r8, %ctaid.x;
	mov.u32 	%r1, %ntid.x;
	mad.lo.s32 	%r16, %r8, %r1, %r7;
	setp.ge.s32 	%p1, %r16, %r6;
	@%p1 bra 	$L__BB0_3;
	mov.u32 	%r9, %nctaid.x;
	mul.lo.s32 	%r3, %r1, %r9;
	cvta.to.global.u64 	%rd1, %rd3;
	cvta.to.global.u64 	%rd2, %rd4;
$L__BB0_2:
	mul.wide.s32 	%rd5, %r16, 12;
	add.s64 	%rd6, %rd1, %rd5;
	ld.global.f32 	%f3, [%rd6];
	ld.global.f32 	%f4, [%rd6+4];
	ld.global.f32 	%f5, [%rd6+8];
	sub.f32 	%f6, %f3, %f1;
	div.rn.f32 	%f7, %f6, %f2;
	mul.f32 	%f8, %f7, 0f49FFFFF8;
	cvt.rzi.u32.f32 	%r10, %f8;
	sub.f32 	%f9, %f4, %f1;
	div.rn.f32 	%f10, %f9, %f2;
	mul.f32 	%f11, %f10, 0f49FFFFF8;
	cvt.rzi.u32.f32 	%r11, %f11;
	sub.f32 	%f12, %f5, %f1;
	div.rn.f32 	%f13, %f12, %f2;
	mul.f32 	%f14, %f13, 0f49FFFFF8;
	cvt.rzi.u32.f32 	%r12, %f14;
	and.b32  	%r13, %r10, 2097151;
	cvt.u64.u32 	%rd7, %r13;
	cvt.u64.u32 	%rd8, %r10;
	shl.b64 	%rd9, %rd8, 32;
	and.b64  	%rd10, %rd9, 9007194959773696;
	shl.b64 	%rd11, %rd8, 16;
	and.b64  	%rd12, %rd11, 137438887936;
	or.b64  	%rd13, %rd12, %rd10;
	or.b64  	%rd14, %rd13, %rd7;
	and.b64  	%rd15, %rd14, 8725728556220671;
	shl.b64 	%rd16, %rd14, 8;
	and.b64  	%rd17, %rd16, 2233786510392491776;
	or.b64  	%rd18, %rd17, %rd15;
	and.b64  	%rd19, %rd18, 1157144660301377551;
	shl.b64 	%rd20, %rd18, 4;
	and.b64  	%rd21, %rd20, 67570491112489200;
	or.b64  	%rd22, %rd21, %rd19;
	and.b64  	%rd23, %rd22, 1171221845949812801;
	shl.b64 	%rd24, %rd22, 2;
	and.b64  	%rd25, %rd24, 146402730743726600;
	or.b64  	%rd26, %rd25, %rd23;
	and.b32  	%r14, %r11, 2097151;
	cvt.u64.u32 	%rd27, %r14;
	cvt.u64.u32 	%rd28, %r11;
	shl.b64 	%rd29, %rd28, 32;
	and.b64  	%rd30, %rd29, 9007194959773696;
	shl.b64 	%rd31, %rd28, 16;
	and.b64  	%rd32, %rd31, 137438887936;
	or.b64  	%rd33, %rd32, %rd30;
	or.b64  	%rd34, %rd33, %rd27;
	and.b64  	%rd35, %rd34, 8725728556220671;
	shl.b64 	%rd36, %rd34, 8;
	and.b64  	%rd37, %rd36, 2233786510392491776;
	or.b64  	%rd38, %rd37, %rd35;
	and.b64  	%rd39, %rd38, 1157144660301377551;
	shl.b64 	%rd40, %rd38, 4;
	and.b64  	%rd41, %rd40, 67570491112489200;
	or.b64  	%rd42, %rd41, %rd39;
	shl.b64 	%rd43, %rd42, 3;
	and.b64  	%rd44, %rd43, 292805461487453200;
	shl.b64 	%rd45, %rd42, 1;
	and.b64  	%rd46, %rd45, 2342443691899625602;
	or.b64  	%rd47, %rd44, %rd46;
	or.b64  	%rd48, %rd47, %rd26;
	and.b32  	%r15, %r12, 2097151;
	cvt.u64.u32 	%rd49, %r15;
	cvt.u64.u32 	%rd50, %r12;
	shl.b64 	%rd51, %rd50, 32;
	and.b64  	%rd52, %rd51, 9007194959773696;
	shl.b64 	%rd53, %rd50, 16;
	and.b64  	%rd54, %rd53, 137438887936;
	or.b64  	%rd55, %rd54, %rd52;
	or.b64  	%rd56, %rd55, %rd49;
	and.b64  	%rd57, %rd56, 8725728556220671;
	shl.b64 	%rd58, %rd56, 8;
	and.b64  	%rd59, %rd58, 2233786510392491776;
	or.b64  	%rd60, %rd59, %rd57;
	and.b64  	%rd61, %rd60, 1157144660301377551;
	shl.b64 	%rd62, %rd60, 4;
	and.b64  	%rd63, %rd62, 67570491112489200;
	or.b64  	%rd64, %rd63, %rd61;
	shl.b64 	%rd65, %rd64, 4;
	and.b64  	%rd66, %rd65, 585610922974906400;
	shl.b64 	%rd67, %rd64, 2;
	and.b64  	%rd68, %rd67, 4684887383799251204;
	or.b64  	%rd69, %rd66, %rd68;
	or.b64  	%rd70, %rd48, %rd69;
	mul.wide.s32 	%rd71, %r16, 8;
	add.s64 	%rd72, %rd2, %rd71;
	st.global.u64 	[%rd72], %rd70;
	add.s32 	%r16, %r16, %r3;
	setp.lt.s32 	%p2, %r16, %r6;
	@%p2 bra 	$L__BB0_2;
$L__BB0_3:
	ret;

}
	// .globl	_Z6warmupv
.visible .entry _Z6warmupv()
{


	ret;

}
	// .globl	_Z20convertMortonOnly_v2PK6float3Pmi6Morton
.visible .entry _Z20convertMortonOnly_v2PK6float3Pmi6Morton(
	.param .u64 .ptr .align 1 _Z20convertMortonOnly_v2PK6float3Pmi6Morton_param_0,
	.param .u64 .ptr .align 1 _Z20convertMortonOnly_v2PK6float3Pmi6Morton_param_1,
	.param .u32 _Z20convertMortonOnly_v2PK6float3Pmi6Morton_param_2,
	.param .align 4 .b8 _Z20convertMortonOnly_v2PK6float3Pmi6Morton_param_3[8]
)
{
	.reg .pred 	%p<2>;
	.reg .b32 	%r<10>;
	.reg .b32 	%f<5>;
	.reg .b64 	%rd<57>;

	ld.param.u64 	%rd1, [_Z20convertMortonOnly_v2PK6float3Pmi6Morton_param_0];
	ld.param.u64 	%rd2, [_Z20convertMortonOnly_v2PK6float3Pmi6Morton_param_1];
	ld.param.u32 	%r2, [_Z20convertMortonOnly_v2PK6float3Pmi6Morton_param_2];
	mov.u32 	%r3, %tid.x;
	mov.u32 	%r4, %ctaid.x;
	mov.u32 	%r5, %ntid.x;
	mad.lo.s32 	%r1, %r4, %r5, %r3;
	setp.ge.s32 	%p1, %r1, %r2;
	@%p1 bra 	$L__BB2_2;
	cvta.to.global.u64 	%rd3, %rd1;
	cvta.to.global.u64 	%rd4, %rd2;
	mul.wide.s32 	%rd5, %r1, 12;
	add.s64 	%rd6, %rd3, %rd5;
	ld.global.f32 	%f1, [%rd6];
	ld.global.f32 	%f2, [%rd6+8];
	mul.f32 	%f3, %f1, 0f49FFFFF8;
	cvt.rzi.u32.f32 	%r6, %f3;
	mul.f32 	%f4, %f2, 0f49FFFFF8;
	cvt.rzi.u32.f32 	%r7, %f4;
	and.b32  	%r8, %r6, 2097151;
	cvt.u64.u32 	%rd7, %r8;
	cvt.u64.u32 	%rd8, %r6;
	shl.b64 	%rd9, %rd8, 32;
	and.b64  	%rd10, %rd9, 9007194959773696;
	shl.b64 	%rd11, %rd8, 16;
	and.b64  	%rd12, %rd11, 137438887936;
	or.b64  	%rd13, %rd12, %rd10;
	or.b64  	%rd14, %rd13, %rd7;
	and.b64  	%rd15, %rd14, 8725728556220671;
	shl.b64 	%rd16, %rd14, 8;
	and.b64  	%rd17, %rd16, 2233786510392491776;
	or.b64  	%rd18, %rd17, %rd15;
	and.b64  	%rd19, %rd18, 1157144660301377551;
	shl.b64 	%rd20, %rd18, 4;
	and.b64  	%rd21, %rd20, 67570491112489200;
	or.b64  	%rd22, %rd21, %rd19;
	and.b64  	%rd23, %rd22, 1171221845949812801;
	shl.b64 	%rd24, %rd22, 2;
	and.b64  	%rd25, %rd24, 146402730743726600;
	or.b64  	%rd26, %rd25, %rd23;
	shl.b64 	%rd27, %rd22, 3;
	and.b64  	%rd28, %rd27, 292805461487453200;
	shl.b64 	%rd29, %rd22, 1;
	and.b64  	%rd30, %rd29, 2342443691899625602;
	or.b64  	%rd31, %rd28, %rd30;
	or.b64  	%rd32, %rd26, %rd31;
	and.b32  	%r9, %r7, 2097151;
	cvt.u64.u32 	%rd33, %r9;
	cvt.u64.u32 	%rd34, %r7;
	shl.b64 	%rd35, %rd34, 32;
	and.b64  	%rd36, %rd35, 9007194959773696;
	shl.b64 	%rd37, %rd34, 16;
	and.b64  	%rd38, %rd37, 137438887936;
	or.b64  	%rd39, %rd38, %rd36;
	or.b64  	%rd40, %rd39, %rd33;
	and.b64  	%rd41, %rd40, 8725728556220671;
	shl.b64 	%rd42, %rd40, 8;
	and.b64  	%rd43, %rd42, 2233786510392491776;
	or.b64  	%rd44, %rd43, %rd41;
	and.b64  	%rd45, %rd44, 1157144660301377551;
	shl.b64 	%rd46, %rd44, 4;
	and.b64  	%rd47, %rd46, 67570491112489200;
	or.b64  	%rd48, %rd47, %rd45;
	shl.b64 	%rd49, %rd48, 4;
	and.b64  	%rd50, %rd49, 585610922974906400;
	shl.b64 	%rd51, %rd48, 2;
	and.b64  	%rd52, %rd51, 4684887383799251204;
	or.b64  	%rd53, %rd50, %rd52;
	or.b64  	%rd54, %rd32, %rd53;
	mul.wide.s32 	%rd55, %r1, 8;
	add.s64 	%rd56, %rd4, %rd55;
	st.global.u64 	[%rd56], %rd54;
$L__BB2_2:
	ret;

}


// ===== COMPILED SASS (sm_100) =====

	.target	sm_100

	.elftype	@"ET_EXEC"


//--------------------- .note.nv.tkinfo           --------------------------
	.section	.note.nv.tkinfo,"",@"SHT_NOTE"
	.sectionflags	@"SHF_NOTE_NV_TKINFO"
	.tkinfo
        /*0018*/ 	.word	0x00000002
        /*0030*/ 	.string	""
        /*0030*/ 	.string	"ptxas"
        /*0030*/ 	.string	"Cuda compilation tools, release 13.0, V13.0.88"
        /*0030*/ 	.string	"Build cuda_13.0.r13.0/compiler.36424714_0"
        /*0030*/ 	.string	"-arch sm_100 -m 64 "



//--------------------- .note.nv.cuinfo           --------------------------
	.section	.note.nv.cuinfo,"",@"SHT_NOTE"
	.sectionflags	@"SHF_NOTE_NV_CUINFO"
        /*0018*/ 	.short	0x0002
        /*001a*/ 	.short	0x0064
        /*001c*/ 	.short	0x0082
	.zero		2


//--------------------- .nv.info                  --------------------------
	.section	.nv.info,"",@"SHT_CUDA_INFO"
	.align	4


	//----- nvinfo : EIATTR_REGCOUNT
	.align		4
        /*0000*/ 	.byte	0x04, 0x2f
        /*0002*/ 	.short	(.L_1 - .L_0)
	.align		4
.L_0:
        /*0004*/ 	.word	index@(_Z17convertMortonOnlyPK6float3Pmiff)
        /*0008*/ 	.word	0x00000018


	//----- nvinfo : EIATTR_FRAME_SIZE
	.align		4
.L_1:
        /*000c*/ 	.byte	0x04, 0x11
        /*000e*/ 	.short	(.L_3 - .L_2)
	.align		4
.L_2:
        /*0010*/ 	.word	index@($__internal_0_$__cuda_sm3x_div_rn_noftz_f32_slowpath)
        /*0014*/ 	.word	0x00000000


	//----- nvinfo : EIATTR_FRAME_SIZE
	.align		4
.L_3:
        /*0018*/ 	.byte	0x04, 0x11
        /*001a*/ 	.short	(.L_5 - .L_4)
	.align		4
.L_4:
        /*001c*/ 	.word	index@(_Z17convertMortonOnlyPK6float3Pmiff)
        /*0020*/ 	.word	0x00000000


	//----- nvinfo : EIATTR_REGCOUNT
	.align		4
.L_5:
        /*0024*/ 	.byte	0x04, 0x2f
        /*0026*/ 	.short	(.L_7 - .L_6)
	.align		4
.L_6:
        /*0028*/ 	.word	index@(_Z6warmupv)
        /*002c*/ 	.word	0x00000004


	//----- nvinfo : EIATTR_FRAME_SIZE
	.align		4
.L_7:
        /*0030*/ 	.byte	0x04, 0x11
        /*0032*/ 	.short	(.L_9 - .L_8)
	.align		4
.L_8:
        /*0034*/ 	.word	index@(_Z6warmupv)
        /*0038*/ 	.word	0x00000000


	//----- nvinfo : EIATTR_REGCOUNT
	.align		4
.L_9:
        /*003c*/ 	.byte	0x04, 0x2f
        /*003e*/ 	.short	(.L_11 - .L_10)
	.align		4
.L_10:
        /*0040*/ 	.word	index@(_Z20convertMortonOnly_v2PK6float3Pmi6Morton)
        /*0044*/ 	.word	0x00000010


	//----- nvinfo : EIATTR_FRAME_SIZE
	.align		4
.L_11:
        /*0048*/ 	.byte	0x04, 0x11
        /*004a*/ 	.short	(.L_13 - .L_12)
	.align		4
.L_12:
        /*004c*/ 	.word	index@(_Z20convertMortonOnly_v2PK6float3Pmi6Morton)
        /*0050*/ 	.word	0x00000000


	//----- nvinfo : EIATTR_MIN_STACK_SIZE
	.align		4
.L_13:
        /*0054*/ 	.byte	0x04, 0x12
        /*0056*/ 	.short	(.L_15 - .L_14)
	.align		4
.L_14:
        /*0058*/ 	.word	index@(_Z20convertMortonOnly_v2PK6float3Pmi6Morton)
        /*005c*/ 	.word	0x00000000


	//----- nvinfo : EIATTR_MIN_STACK_SIZE
	.align		4
.L_15:
        /*0060*/ 	.byte	0x04, 0x12
        /*0062*/ 	.short	(.L_17 - .L_16)
	.align		4
.L_16:
        /*0064*/ 	.word	index@(_Z6warmupv)
        /*0068*/ 	.word	0x00000000


	//----- nvinfo : EIATTR_MIN_STACK_SIZE
	.align		4
.L_17:
        /*006c*/ 	.byte	0x04, 0x12
        /*006e*/ 	.short	(.L_19 - .L_18)
	.align		4
.L_18:
        /*0070*/ 	.word	index@(_Z17convertMortonOnlyPK6float3Pmiff)
        /*0074*/ 	.word	0x00000000
.L_19:


//--------------------- .nv.compat                --------------------------
	.section	.nv.compat,"",@"SHT_CUDA_COMPAT_INFO"
	.align	4
        /*0000*/ 	.byte	0x02, 0x09, 0x00, 0x00, 0x02, 0x02, 0x01, 0x00, 0x02, 0x05, 0x05, 0x00, 0x03, 0x07, 0x01, 0x01
        /*0010*/ 	.byte	0x02, 0x03, 0x00, 0x00, 0x02, 0x06, 0x01, 0x00, 0x04, 0x0b, 0x08, 0x00, 0x01, 0x00, 0x00, 0x00
        /*0020*/ 	.byte	0x00, 0x00, 0x00, 0x00


//--------------------- .nv.info._Z20convertMortonOnly_v2PK6float3Pmi6Morton --------------------------
	.section	.nv.info._Z20convertMortonOnly_v2PK6float3Pmi6Morton,"",@"SHT_CUDA_INFO"
	.sectionflags	@""
	.align	4


	//----- nvinfo : EIATTR_CUDA_API_VERSION
	.align		4
        /*0000*/ 	.byte	0x04, 0x37
        /*0002*/ 	.short	(.L_21 - .L_20)
.L_20:
        /*0004*/ 	.word	0x00000082


	//----- nvinfo : EIATTR_KPARAM_INFO
	.align		4
.L_21:
        /*0008*/ 	.byte	0x04, 0x17
        /*000a*/ 	.short	(.L_23 - .L_22)
.L_22:
        /*000c*/ 	.word	0x00000000
        /*0010*/ 	.short	0x0003
        /*0012*/ 	.short	0x0014
        /*0014*/ 	.byte	0x00, 0xf0, 0x21, 0x00


	//----- nvinfo : EIATTR_KPARAM_INFO
	.align		4
.L_23:
        /*0018*/ 	.byte	0x04, 0x17
        /*001a*/ 	.short	(.L_25 - .L_24)
.L_24:
        /*001c*/ 	.word	0x00000000
        /*0020*/ 	.short	0x0002
        /*0022*/ 	.short	0x0010
        /*0024*/ 	.byte	0x00, 0xf0, 0x11, 0x00


	//----- nvinfo : EIATTR_KPARAM_INFO
	.align		4
.L_25:
        /*0028*/ 	.byte	0x04, 0x17
        /*002a*/ 	.short	(.L_27 - .L_26)
.L_26:
        /*002c*/ 	.word	0x00000000
        /*0030*/ 	.short	0x0001
        /*0032*/ 	.short	0x0008
        /*0034*/ 	.byte	0x00, 0xf5, 0x21, 0x00


	//----- nvinfo : EIATTR_KPARAM_INFO
	.align		4
.L_27:
        /*0038*/ 	.byte	0x04, 0x17
        /*003a*/ 	.short	(.L_29 - .L_28)
.L_28:
        /*003c*/ 	.word	0x00000000
        /*0040*/ 	.short	0x0000
        /*0042*/ 	.short	0x0000
        /*0044*/ 	.byte	0x00, 0xf5, 0x21, 0x00


	//----- nvinfo : EIATTR_SPARSE_MMA_MASK
	.align		4
.L_29:
        /*0048*/ 	.byte	0x03, 0x50
        /*004a*/ 	.short	0x0000


	//----- nvinfo : EIATTR_MAXREG_COUNT
	.align		4
        /*004c*/ 	.byte	0x03, 0x1b
        /*004e*/ 	.short	0x00ff


	//----- nvinfo : EIATTR_MERCURY_ISA_VERSION
	.align		4
        /*0050*/ 	.byte	0x03, 0x5f
        /*0052*/ 	.short	0x0101


	//----- nvinfo : EIATTR_VRC_CTA_INIT_COUNT
	.align		4
        /*0054*/ 	.byte	0x02, 0x4a
	.zero		1
	.zero		1


	//----- nvinfo : EIATTR_EXIT_INSTR_OFFSETS
	.align		4
        /*0058*/ 	.byte	0x04, 0x1c
        /*005a*/ 	.short	(.L_31 - .L_30)


	//   ....[0]....
.L_30:
        /*005c*/ 	.word	0x00000070


	//   ....[1]....
        /*0060*/ 	.word	0x00000500


	//----- nvinfo : EIATTR_CBANK_PARAM_SIZE
	.align		4
.L_31:
        /*0064*/ 	.byte	0x03, 0x19
        /*0066*/ 	.short	0x001c


	//----- nvinfo : EIATTR_PARAM_CBANK
	.align		4
        /*0068*/ 	.byte	0x04, 0x0a
        /*006a*/ 	.short	(.L_33 - .L_32)
	.align		4
.L_32:
        /*006c*/ 	.word	index@(.nv.constant0._Z20convertMortonOnly_v2PK6float3Pmi6Morton)
        /*0070*/ 	.short	0x0380
        /*0072*/ 	.short	0x001c


	//----- nvinfo : EIATTR_SW_WAR
	.align		4
.L_33:
        /*0074*/ 	.byte	0x04, 0x36
        /*0076*/ 	.short	(.L_35 - .L_34)
.L_34:
        /*0078*/ 	.word	0x00000008
.L_35:


//--------------------- .nv.info._Z6warmupv       --------------------------
	.section	.nv.info._Z6warmupv,"",@"SHT_CUDA_INFO"
	.sectionflags	@""
	.align	4


	//----- nvinfo : EIATTR_CUDA_API_VERSION
	.align		4
        /*0000*/ 	.byte	0x04, 0x37
        /*0002*/ 	.short	(.L_37 - .L_36)
.L_36:
        /*0004*/ 	.word	0x00000082


	//----- nvinfo : EIATTR_SPARSE_MMA_MASK
	.align		4
.L_37:
        /*0008*/ 	.byte	0x03, 0x50
        /*000a*/ 	.short	0x0000


	//----- nvinfo : EIATTR_MAXREG_COUNT
	.align		4
        /*000c*/ 	.byte	0x03, 0x1b
        /*000e*/ 	.short	0x00ff


	//----- nvinfo : EIATTR_MERCURY_ISA_VERSION
	.align		4
        /*0010*/ 	.byte	0x03, 0x5f
        /*0012*/ 	.short	0x0101


	//----- nvinfo : EIATTR_VRC_CTA_INIT_COUNT
	.align		4
        /*0014*/ 	.byte	0x02, 0x4a
	.zero		1
	.zero		1


	//----- nvinfo : EIATTR_EXIT_INSTR_OFFSETS
	.align		4
        /*0018*/ 	.byte	0x04, 0x1c
        /*001a*/ 	.short	(.L_39 - .L_38)


	//   ....[0]....
.L_38:
        /*001c*/ 	.word	0x00000010


	//----- nvinfo : EIATTR_SW_WAR
	.align		4
.L_39:
        /*0020*/ 	.byte	0x04, 0x36
        /*0022*/ 	.short	(.L_41 - .L_40)
.L_40:
        /*0024*/ 	.word	0x00000008
.L_41:


//--------------------- .nv.info._Z17convertMortonOnlyPK6float3Pmiff --------------------------
	.section	.nv.info._Z17convertMortonOnlyPK6float3Pmiff,"",@"SHT_CUDA_INFO"
	.sectionflags	@""
	.align	4


	//----- nvinfo : EIATTR_CUDA_API_VERSION
	.align		4
        /*0000*/ 	.byte	0x04, 0x37
        /*0002*/ 	.short	(.L_43 - .L_42)
.L_42:
        /*0004*/ 	.word	0x00000082


	//----- nvinfo : EIATTR_KPARAM_INFO
	.align		4
.L_43:
        /*0008*/ 	.byte	0x04, 0x17
        /*000a*/ 	.short	(.L_45 - .L_44)
.L_44:
        /*000c*/ 	.word	0x00000000
        /*0010*/ 	.short	0x0004
        /*0012*/ 	.short	0x0018
        /*0014*/ 	.byte	0x00, 0xf0, 0x11, 0x00


	//----- nvinfo : EIATTR_KPARAM_INFO
	.align		4
.L_45:
        /*0018*/ 	.byte	0x04, 0x17
        /*001a*/ 	.short	(.L_47 - .L_46)
.L_46:
        /*001c*/ 	.word	0x00000000
        /*0020*/ 	.short	0x0003
        /*0022*/ 	.short	0x0014
        /*0024*/ 	.byte	0x00, 0xf0, 0x11, 0x00


	//----- nvinfo : EIATTR_KPARAM_INFO
	.align		4
.L_47:
        /*0028*/ 	.byte	0x04, 0x17
        /*002a*/ 	.short	(.L_49 - .L_48)
.L_48:
        /*002c*/ 	.word	0x00000000
        /*0030*/ 	.short	0x0002
        /*0032*/ 	.short	0x0010
        /*0034*/ 	.byte	0x00, 0xf0, 0x11, 0x00


	//----- nvinfo : EIATTR_KPARAM_INFO
	.align		4
.L_49:
        /*0038*/ 	.byte	0x04, 0x17
        /*003a*/ 	.short	(.L_51 - .L_50)
.L_50:
        /*003c*/ 	.word	0x00000000
        /*0040*/ 	.short	0x0001
        /*0042*/ 	.short	0x0008
        /*0044*/ 	.byte	0x00, 0xf5, 0x21, 0x00


	//----- nvinfo : EIATTR_KPARAM_INFO
	.align		4
.L_51:
        /*0048*/ 	.byte	0x04, 0x17
        /*004a*/ 	.short	(.L_53 - .L_52)
.L_52:
        /*004c*/ 	.word	0x00000000
        /*0050*/ 	.short	0x0000
        /*0052*/ 	.short	0x0000
        /*0054*/ 	.byte	0x00, 0xf5, 0x21, 0x00


	//----- nvinfo : EIATTR_SPARSE_MMA_MASK
	.align		4
.L_53:
        /*0058*/ 	.byte	0x03, 0x50
        /*005a*/ 	.short	0x0000


	//----- nvinfo : EIATTR_MAXREG_COUNT
	.align		4
        /*005c*/ 	.byte	0x03, 0x1b
        /*005e*/ 	.short	0x00ff


	//----- nvinfo : EIATTR_MERCURY_ISA_VERSION
	.align		4
        /*0060*/ 	.byte	0x03, 0x5f
        /*0062*/ 	.short	0x0101


	//----- nvinfo : EIATTR_VRC_CTA_INIT_COUNT
	.align		4
        /*0064*/ 	.byte	0x02, 0x4a
	.zero		1
	.zero		1


	//----- nvinfo : EIATTR_EXIT_INSTR_OFFSETS
	.align		4
        /*0068*/ 	.byte	0x04, 0x1c
        /*006a*/ 	.short	(.L_55 - .L_54)


	//   ....[0]....
.L_54:
        /*006c*/ 	.word	0x00000070


	//   ....[1]....
        /*0070*/ 	.word	0x00000970


	//----- nvinfo : EIATTR_CRS_STACK_SIZE
	.align		4
.L_55:
        /*0074*/ 	.byte	0x04, 0x1e
        /*0076*/ 	.short	(.L_57 - .L_56)
.L_56:
        /*0078*/ 	.word	0x00000000


	//----- nvinfo : EIATTR_CBANK_PARAM_SIZE
	.align		4
.L_57:
        /*007c*/ 	.byte	0x03, 0x19
        /*007e*/ 	.short	0x001c


	//----- nvinfo : EIATTR_PARAM_CBANK
	.align		4
        /*0080*/ 	.byte	0x04, 0x0a
        /*0082*/ 	.short	(.L_59 - .L_58)
	.align		4
.L_58:
        /*0084*/ 	.word	index@(.nv.constant0._Z17convertMortonOnlyPK6float3Pmiff)
        /*0088*/ 	.short	0x0380
        /*008a*/ 	.short	0x001c


	//----- nvinfo : EIATTR_SW_WAR
	.align		4
.L_59:
        /*008c*/ 	.byte	0x04, 0x36
        /*008e*/ 	.short	(.L_61 - .L_60)
.L_60:
        /*0090*/ 	.word	0x00000008
.L_61:


//--------------------- .nv.callgraph             --------------------------
	.section	.nv.callgraph,"",@"SHT_CUDA_CALLGRAPH"
	.align	4
	.sectionentsize	8
	.align		4
        /*0000*/ 	.word	0x00000000
	.align		4
        /*0004*/ 	.word	0xffffffff
	.align		4
        /*0008*/ 	.word	0x00000000
	.align		4
        /*000c*/ 	.word	0xfffffffe
	.align		4
        /*0010*/ 	.word	0x00000000
	.align		4
        /*0014*/ 	.word	0xfffffffd
	.align		4
        /*0018*/ 	.word	0x00000000
	.align		4
        /*001c*/ 	.word	0xfffffffc


//--------------------- .text._Z20convertMortonOnly_v2PK6float3Pmi6Morton --------------------------
	.section	.text._Z20convertMortonOnly_v2PK6float3Pmi6Morton,"ax",@progbits
	.align	128
        .global         _Z20convertMortonOnly_v2PK6float3Pmi6Morton
        .type           _Z20convertMortonOnly_v2PK6float3Pmi6Morton,@function
        .size           _Z20convertMortonOnly_v2PK6float3Pmi6Morton,(.L_x_22 - _Z20convertMortonOnly_v2PK6float3Pmi6Morton)
        .other          _Z20convertMortonOnly_v2PK6float3Pmi6Morton,@"STO_CUDA_ENTRY STV_DEFAULT"
_Z20convertMortonOnly_v2PK6float3Pmi6Morton:
.text._Z20convertMortonOnly_v2PK6float3Pmi6Morton:
[----:B------:R-:W-:Y:S01]  /*0000*/  LDC R1, c[0x0][0x37c] ;  /* 0x0000df00ff017b82 */ /* 0x000fe20000000800 */
[----:B------:R-:W0:Y:S07]  /*0010*/  S2R R0, SR_TID.X ;  /* 0x0000000000007919 */ /* 0x000e2e0000002100 */
[----:B------:R-:W0:Y:S01]  /*0020*/  S2UR UR4, SR_CTAID.X ;  /* 0x00000000000479c3 */ /* 0x000e220000002500 */
[----:B------:R-:W1:Y:S07]  /*0030*/  LDCU UR5, c[0x0][0x390] ;  /* 0x00007200ff0577ac */ /* 0x000e6e0008000800 */
[----:B------:R-:W0:Y:S02]  /*0040*/  LDC R3, c[0x0][0x360] ;  /* 0x0000d800ff037b82 */ /* 0x000e240000000800 */
[----:B0-----:R-:W-:-:S05]  /*0050*/  IMAD R0, R3, UR4, R0 ;  /* 0x0000000403007c24 */ /* 0x001fca000f8e0200 */
[----:B-1----:R-:W-:-:S13]  /*0060*/  ISETP.GE.AND P0, PT, R0, UR5, PT ;  /* 0x0000000500007c0c */ /* 0x002fda000bf06270 */
[----:B------:R-:W-:Y:S05]  /*0070*/  @P0 EXIT ;  /* 0x000000000000094d */ /* 0x000fea0003800000 */
[----:B------:R-:W0:Y:S01]  /*0080*/  LDC.64 R2, c[0x0][0x380] ;  /* 0x0000e000ff027b82 */ /* 0x000e220000000a00 */
[----:B------:R-:W1:Y:S01]  /*0090*/  LDCU.64 UR4, c[0x0][0x358] ;  /* 0x00006b00ff0477ac */ /* 0x000e620008000a00 */
[----:B0-----:R-:W-:-:S05]  /*00a0*/  IMAD.WIDE R2, R0, 0xc, R2 ;  /* 0x0000000c00027825 */ /* 0x001fca00078e0202 */
[----:B-1----:R-:W2:Y:S04]  /*00b0*/  LDG.E R4, desc[UR4][R2.64] ;  /* 0x0000000402047981 */ /* 0x002ea8000c1e1900 */
[----:B------:R-:W3:Y:S01]  /*00c0*/  LDG.E R5, desc[UR4][R2.64+0x8] ;  /* 0x0000080402057981 */ /* 0x000ee2000c1e1900 */
[----:B--2---:R-:W-:Y:S01]  /*00d0*/  FMUL R4, R4, 2097151 ;  /* 0x49fffff804047820 */ /* 0x004fe20000400000 */
[----:B---3--:R-:W-:-:S05]  /*00e0*/  FMUL R5, R5, 2097151 ;  /* 0x49fffff805057820 */ /* 0x008fca0000400000 */
[----:B------:R-:W0:Y:S08]  /*00f0*/  F2I.U32.TRUNC.NTZ R4, R4 ;  /* 0x0000000400047305 */ /* 0x000e30000020f000 */
[----:B------:R-:W1:Y:S01]  /*0100*/  F2I.U32.TRUNC.NTZ R5, R5 ;  /* 0x0000000500057305 */ /* 0x000e62000020f000 */
[----:B0-----:R-:W-:Y:S01]  /*0110*/  IMAD.U32 R6, R4, 0x10000, RZ ;  /* 0x0001000004067824 */ /* 0x001fe200078e00ff */
[----:B------:R-:W-:-:S04]  /*0120*/  SHF.R.U32.HI R7, RZ, 0x10, R4 ;  /* 0x00000010ff077819 */ /* 0x000fc80000011604 */
[----:B------:R-:W-:Y:S02]  /*0130*/  LOP3.LUT R9, R6, 0xffff0000, RZ, 0xc0, !PT ;  /* 0xffff000006097812 */ /* 0x000fe400078ec0ff */
[----:B------:R-:W-:Y:S01]  /*0140*/  LOP3.LUT R7, R7, 0x1f, RZ, 0xc0, !PT ;  /* 0x0000001f07077812 */ /* 0x000fe200078ec0ff */
[----:B-1----:R-:W-:Y:S01]  /*0150*/  IMAD.U32 R2, R5, 0x10000, RZ ;  /* 0x0001000005027824 */ /* 0x002fe200078e00ff */
[--C-:B------:R-:W-:Y:S02]  /*0160*/  LOP3.LUT R8, R9, 0x1fffff, R4.reuse, 0xf8, !PT ;  /* 0x001fffff09087812 */ /* 0x100fe400078ef804 */
[----:B------:R-:W-:Y:S02]  /*0170*/  LOP3.LUT R7, R7, 0x1fffff, R4, 0xf8, !PT ;  /* 0x001fffff07077812 */ /* 0x000fe400078ef804 */
[----:B------:R-:W-:Y:S01]  /*0180*/  LOP3.LUT R2, R2, 0xffff0000, RZ, 0xc0, !PT ;  /* 0xffff000002027812 */ /* 0x000fe200078ec0ff */
[C---:B------:R-:W-:Y:S01]  /*0190*/  IMAD.SHL.U32 R9, R8.reuse, 0x100, RZ ;  /* 0x0000010008097824 */ /* 0x040fe200078e00ff */
[----:B------:R-:W-:-:S02]  /*01a0*/  SHF.L.U64.HI R6, R8, 0x8, R7 ;  /* 0x0000000808067819 */ /* 0x000fc40000010207 */
[--C-:B------:R-:W-:Y:S02]  /*01b0*/  SHF.R.U32.HI R3, RZ, 0x10, R5.reuse ;  /* 0x00000010ff037819 */ /* 0x100fe40000011605 */
[----:B------:R-:W-:Y:S02]  /*01c0*/  LOP3.LUT R6, R6, 0x1f0000ff, RZ, 0xc0, !PT ;  /* 0x1f0000ff06067812 */ /* 0x000fe400078ec0ff */
[----:B------:R-:W-:Y:S02]  /*01d0*/  LOP3.LUT R2, R2, 0x1fffff, R5, 0xf8, !PT ;  /* 0x001fffff02027812 */ /* 0x000fe400078ef805 */
[----:B------:R-:W-:Y:S02]  /*01e0*/  LOP3.LUT R9, R9, 0xff00, RZ, 0xc0, !PT ;  /* 0x0000ff0009097812 */ /* 0x000fe400078ec0ff */
[----:B------:R-:W-:Y:S02]  /*01f0*/  LOP3.LUT R4, R3, 0x1f, RZ, 0xc0, !PT ;  /* 0x0000001f03047812 */ /* 0x000fe400078ec0ff */
[----:B------:R-:W-:Y:S01]  /*0200*/  LOP3.LUT R6, R6, 0x1f0000, R7, 0xf8, !PT ;  /* 0x001f000006067812 */ /* 0x000fe200078ef807 */
[----:B------:R-:W-:Y:S01]  /*0210*/  IMAD.SHL.U32 R7, R2, 0x100, RZ ;  /* 0x0000010002077824 */ /* 0x000fe200078e00ff */
[----:B------:R-:W-:-:S02]  /*0220*/  LOP3.LUT R9, R9, 0xff0000ff, R8, 0xf8, !PT ;  /* 0xff0000ff09097812 */ /* 0x000fc400078ef808 */
[----:B------:R-:W-:Y:S02]  /*0230*/  LOP3.LUT R3, R4, 0x1fffff, R5, 0xf8, !PT ;  /* 0x001fffff04037812 */ /* 0x000fe400078ef805 */
[C---:B------:R-:W-:Y:S01]  /*0240*/  SHF.L.U64.HI R11, R9.reuse, 0x4, R6 ;  /* 0x00000004090b7819 */ /* 0x040fe20000010206 */
[----:B------:R-:W-:Y:S01]  /*0250*/  IMAD.SHL.U32 R4, R9, 0x10, RZ ;  /* 0x0000001009047824 */ /* 0x000fe200078e00ff */
[----:B------:R-:W-:Y:S02]  /*0260*/  SHF.L.U64.HI R8, R2, 0x8, R3 ;  /* 0x0000000802087819 */ /* 0x000fe40000010203 */
[----:B------:R-:W-:Y:S02]  /*0270*/  LOP3.LUT R7, R7, 0xff00, RZ, 0xc0, !PT ;  /* 0x0000ff0007077812 */ /* 0x000fe400078ec0ff */
[----:B------:R-:W-:Y:S02]  /*0280*/  LOP3.LUT R11, R11, 0xf00f00, RZ, 0xc0, !PT ;  /* 0x00f00f000b0b7812 */ /* 0x000fe400078ec0ff */
[----:B------:R-:W-:-:S02]  /*0290*/  LOP3.LUT R8, R8, 0x1f0000ff, RZ, 0xc0, !PT ;  /* 0x1f0000ff08087812 */ /* 0x000fc400078ec0ff */
[----:B------:R-:W-:Y:S02]  /*02a0*/  LOP3.LUT R7, R7, 0xff0000ff, R2, 0xf8, !PT ;  /* 0xff0000ff07077812 */ /* 0x000fe400078ef802 */
[----:B------:R-:W-:Y:S02]  /*02b0*/  LOP3.LUT R4, R4, 0xf00f00f0, RZ, 0xc0, !PT ;  /* 0xf00f00f004047812 */ /* 0x000fe400078ec0ff */
[----:B------:R-:W-:Y:S01]  /*02c0*/  LOP3.LUT R11, R11, 0x100f00f0, R6, 0xf8, !PT ;  /* 0x100f00f00b0b7812 */ /* 0x000fe200078ef806 */
[C---:B------:R-:W-:Y:S01]  /*02d0*/  IMAD.SHL.U32 R6, R7.reuse, 0x10, RZ ;  /* 0x0000001007067824 */ /* 0x040fe200078e00ff */
[----:B------:R-:W-:Y:S02]  /*02e0*/  LOP3.LUT R8, R8, 0x1f0000, R3, 0xf8, !PT ;  /* 0x001f000008087812 */ /* 0x000fe400078ef803 */
[----:B------:R-:W-:Y:S01]  /*02f0*/  LOP3.LUT R4, R4, 0xf00f00f, R9, 0xf8, !PT ;  /* 0x0f00f00f04047812 */ /* 0x000fe200078ef809 */
[----:B------:R-:W0:Y:S01]  /*0300*/  LDC.64 R2, c[0x0][0x388] ;  /* 0x0000e200ff027b82 */ /* 0x000e220000000a00 */
[----:B------:R-:W-:-:S02]  /*0310*/  SHF.L.U64.HI R5, R7, 0x4, R8 ;  /* 0x0000000407057819 */ /* 0x000fc40000010208 */
[C-C-:B------:R-:W-:Y:S01]  /*0320*/  SHF.L.U64.HI R13, R4.reuse, 0x2, R11.reuse ;  /* 0x00000002040d7819 */ /* 0x140fe2000001020b */
[----:B------:R-:W-:Y:S01]  /*0330*/  IMAD.SHL.U32 R12, R4, 0x8, RZ ;  /* 0x00000008040c7824 */ /* 0x000fe200078e00ff */
[----:B------:R-:W-:Y:S02]  /*0340*/  LOP3.LUT R6, R6, 0xf00f00f0, RZ, 0xc0, !PT ;  /* 0xf00f00f006067812 */ /* 0x000fe400078ec0ff */
[----:B------:R-:W-:Y:S02]  /*0350*/  LOP3.LUT R5, R5, 0xf00f00, RZ, 0xc0, !PT ;  /* 0x00f00f0005057812 */ /* 0x000fe400078ec0ff */
[----:B------:R-:W-:Y:S02]  /*0360*/  LOP3.LUT R13, R13, 0x2082082, RZ, 0xc0, !PT ;  /* 0x020820820d0d7812 */ /* 0x000fe400078ec0ff */
[----:B------:R-:W-:Y:S02]  /*0370*/  SHF.L.U64.HI R9, R4, 0x3, R11 ;  /* 0x0000000304097819 */ /* 0x000fe4000001020b */
[----:B------:R-:W-:-:S02]  /*0380*/  LOP3.LUT R6, R6, 0xf00f00f, R7, 0xf8, !PT ;  /* 0x0f00f00f06067812 */ /* 0x000fc400078ef807 */
[----:B------:R-:W-:Y:S02]  /*0390*/  LOP3.LUT R5, R5, 0x100f00f0, R8, 0xf8, !PT ;  /* 0x100f00f005057812 */ /* 0x000fe400078ef808 */
[--C-:B------:R-:W-:Y:S01]  /*03a0*/  SHF.L.U64.HI R10, R4, 0x1, R11.reuse ;  /* 0x00000001040a7819 */ /* 0x100fe2000001020b */
[----:B------:R-:W-:Y:S01]  /*03b0*/  IMAD.SHL.U32 R7, R6, 0x10, RZ ;  /* 0x0000001006077824 */ /* 0x000fe200078e00ff */
[----:B------:R-:W-:Y:S01]  /*03c0*/  LOP3.LUT R13, R13, 0x10410410, R11, 0xf8, !PT ;  /* 0x104104100d0d7812 */ /* 0x000fe200078ef80b */
[----:B------:R-:W-:Y:S01]  /*03d0*/  IMAD.SHL.U32 R11, R4, 0x4, RZ ;  /* 0x00000004040b7824 */ /* 0x000fe200078e00ff */
[----:B------:R-:W-:Y:S02]  /*03e0*/  LOP3.LUT R9, R9, 0x4104104, RZ, 0xc0, !PT ;  /* 0x0410410409097812 */ /* 0x000fe400078ec0ff */
[----:B------:R-:W-:Y:S01]  /*03f0*/  SHF.L.U64.HI R8, R6, 0x4, R5 ;  /* 0x0000000406087819 */ /* 0x000fe20000010205 */
[----:B0-----:R-:W-:Y:S01]  /*0400*/  IMAD.WIDE R2, R0, 0x8, R2 ;  /* 0x0000000800027825 */ /* 0x001fe200078e0202 */
[----:B------:R-:W-:-:S02]  /*0410*/  LOP3.LUT R10, R9, 0x20820820, R10, 0xf8, !PT ;  /* 0x20820820090a7812 */ /* 0x000fc400078ef80a */
[----:B------:R-:W-:Y:S01]  /*0420*/  SHF.L.U64.HI R5, R6, 0x2, R5 ;  /* 0x0000000206057819 */ /* 0x000fe20000010205 */
[----:B------:R-:W-:Y:S01]  /*0430*/  IMAD.SHL.U32 R9, R4, 0x2, RZ ;  /* 0x0000000204097824 */ /* 0x000fe200078e00ff */
[----:B------:R-:W-:Y:S01]  /*0440*/  LOP3.LUT R11, R11, 0x8208208, RZ, 0xc0, !PT ;  /* 0x082082080b0b7812 */ /* 0x000fe200078ec0ff */
[----:B------:R-:W-:Y:S01]  /*0450*/  IMAD.SHL.U32 R6, R6, 0x4, RZ ;  /* 0x0000000406067824 */ /* 0x000fe200078e00ff */
[----:B------:R-:W-:Y:S02]  /*0460*/  LOP3.LUT R12, R12, 0x10410410, RZ, 0xc0, !PT ;  /* 0x104104100c0c7812 */ /* 0x000fe400078ec0ff */
[----:B------:R-:W-:Y:S02]  /*0470*/  LOP3.LUT R8, R8, 0x8208208, RZ, 0xc0, !PT ;  /* 0x0820820808087812 */ /* 0x000fe400078ec0ff */
[----:B------:R-:W-:Y:S02]  /*0480*/  LOP3.LUT R7, R7, 0x20820820, RZ, 0xc0, !PT ;  /* 0x2082082007077812 */ /* 0x000fe400078ec0ff */
[----:B------:R-:W-:-:S02]  /*0490*/  LOP3.LUT R11, R11, 0x41041041, R4, 0xf8, !PT ;  /* 0x410410410b0b7812 */ /* 0x000fc400078ef804 */
[----:B------:R-:W-:Y:S02]  /*04a0*/  LOP3.LUT R9, R12, 0x82082082, R9, 0xf8, !PT ;  /* 0x820820820c097812 */ /* 0x000fe400078ef809 */
[----:B------:R-:W-:Y:S02]  /*04b0*/  LOP3.LUT R5, R8, 0x41041041, R5, 0xf8, !PT ;  /* 0x4104104108057812 */ /* 0x000fe400078ef805 */
[----:B------:R-:W-:Y:S02]  /*04c0*/  LOP3.LUT R4, R7, 0x4104104, R6, 0xf8, !PT ;  /* 0x0410410407047812 */ /* 0x000fe400078ef806 */
[----:B------:R-:W-:Y:S02]  /*04d0*/  LOP3.LUT R5, R5, R13, R10, 0xfe, !PT ;  /* 0x0000000d05057212 */ /* 0x000fe400078efe0a */
[----:B------:R-:W-:-:S05]  /*04e0*/  LOP3.LUT R4, R4, R11, R9, 0xfe, !PT ;  /* 0x0000000b04047212 */ /* 0x000fca00078efe09 */
[----:B------:R-:W-:Y:S01]  /*04f0*/  STG.E.64 desc[UR4][R2.64], R4 ;  /* 0x0000000402007986 */ /* 0x000fe2000c101b04 */
[----:B------:R-:W-:Y:S05]  /*0500*/  EXIT ;  /* 0x000000000000794d */ /* 0x000fea0003800000 */
.L_x_0:
[----:B------:R-:W-:-:S00]  /*0510*/  BRA `(.L_x_0) ;  /* 0xfffffffc00fc7947 */ /* 0x000fc0000383ffff */
[----:B------:R-:W-:-:S00]  /*0520*/  NOP ;  /* 0x0000000000007918 */ /* 0x000fc00000000000 */
        /* <DEDUP_REMOVED lines=13> */
.L_x_22:


//--------------------- .text._Z6warmupv          --------------------------
	.section	.text._Z6warmupv,"ax",@progbits
	.align	128
        .global         _Z6warmupv
        .type           _Z6warmupv,@function
        .size           _Z6warmupv,(.L_x_23 - _Z6warmupv)
        .other          _Z6warmupv,@"STO_CUDA_ENTRY STV_DEFAULT"
_Z6warmupv:
.text._Z6warmupv:
[----:B------:R-:W-:Y:S01]  /*0000*/  LDC R1, c[0x0][0x37c] ;  /* 0x0000df00ff017b82 */ /* 0x000fe20000000800 */
[----:B------:R-:W-:Y:S05]  /*0010*/  EXIT ;  /* 0x000000000000794d */ /* 0x000fea0003800000 */
.L_x_1:
        /* <DEDUP_REMOVED lines=14> */
.L_x_23:


//--------------------- .text._Z17convertMortonOnlyPK6float3Pmiff --------------------------
	.section	.text._Z17convertMortonOnlyPK6float3Pmiff,"ax",@progbits
	.align	128
        .global         _Z17convertMortonOnlyPK6float3Pmiff
        .type           _Z17convertMortonOnlyPK6float3Pmiff,@function
        .size           _Z17convertMortonOnlyPK6float3Pmiff,(.L_x_21 - _Z17convertMortonOnlyPK6float3Pmiff)
        .other          _Z17convertMortonOnlyPK6float3Pmiff,@"STO_CUDA_ENTRY STV_DEFAULT"
_Z17convertMortonOnlyPK6float3Pmiff:
.text._Z17convertMortonOnlyPK6float3Pmiff:
        /* <DEDUP_REMOVED lines=8> */
[----:B------:R-:W0:Y:S01]  /*0080*/  LDC R8, c[0x0][0x398] ;  /* 0x0000e600ff087b82 */ /* 0x000e220000000800 */
[----:B------:R-:W1:Y:S01]  /*0090*/  LDCU UR4, c[0x0][0x370] ;  /* 0x00006e00ff0477ac */ /* 0x000e620008000800 */
[----:B------:R-:W2:Y:S06]  /*00a0*/  LDCU.64 UR6, c[0x0][0x358] ;  /* 0x00006b00ff0677ac */ /* 0x000eac0008000a00 */
[----:B------:R-:W3:Y:S01]  /*00b0*/  LDC.64 R6, c[0x0][0x380] ;  /* 0x0000e000ff067b82 */ /* 0x000ee20000000a00 */
[----:B------:R-:W4:Y:S01]  /*00c0*/  LDCU UR5, c[0x0][0x394] ;  /* 0x00007280ff0577ac */ /* 0x000f220008000800 */
[----:B------:R-:W0:Y:S06]  /*00d0*/  LDCU UR8, c[0x0][0x390] ;  /* 0x00007200ff0877ac */ /* 0x000e2c0008000800 */
[----:B------:R-:W0:Y:S01]  /*00e0*/  LDC.64 R4, c[0x0][0x388] ;  /* 0x0000e200ff047b82 */ /* 0x000e220000000a00 */
[----:B-1----:R-:W-:-:S07]  /*00f0*/  IMAD R9, R0, UR4, RZ ;  /* 0x0000000400097c24 */ /* 0x002fce000f8e02ff */
.L_x_8:
[----:B---3--:R-:W-:-:S05]  /*0100*/  IMAD.WIDE R14, R11, 0xc, R6 ;  /* 0x0000000c0b0e7825 */ /* 0x008fca00078e0206 */
[----:B--2---:R-:W4:Y:S04]  /*0110*/  LDG.E R3, desc[UR6][R14.64] ;  /* 0x000000060e037981 */ /* 0x004f28000c1e1900 */
[----:B------:R1:W5:Y:S04]  /*0120*/  LDG.E R10, desc[UR6][R14.64+0x4] ;  /* 0x000004060e0a7981 */ /* 0x000368000c1e1900 */
[----:B------:R1:W5:Y:S01]  /*0130*/  LDG.E R12, desc[UR6][R14.64+0x8] ;  /* 0x000008060e0c7981 */ /* 0x000362000c1e1900 */
[----:B0-----:R-:W0:Y:S01]  /*0140*/  MUFU.RCP R13, R8 ;  /* 0x00000008000d7308 */ /* 0x001e220000001000 */
[----:B------:R-:W2:Y:S01]  /*0150*/  LDC R0, c[0x0][0x398] ;  /* 0x0000e600ff007b82 */ /* 0x000ea20000000800 */
[----:B------:R-:W-:Y:S01]  /*0160*/  BSSY.RECONVERGENT B0, `(.L_x_2) ;  /* 0x000000b000007945 */ /* 0x000fe20003800200 */
[----:B0-----:R-:W-:-:S04]  /*0170*/  FFMA R2, R13, -R8, 1 ;  /* 0x3f8000000d027423 */ /* 0x001fc80000000808 */
[----:B------:R-:W-:Y:S01]  /*0180*/  FFMA R2, R13, R2, R13 ;  /* 0x000000020d027223 */ /* 0x000fe2000000000d */
[----:B----4-:R-:W-:-:S04]  /*0190*/  FADD R3, R3, -UR5 ;  /* 0x8000000503037e21 */ /* 0x010fc80008000000 */
[----:B------:R-:W0:Y:S01]  /*01a0*/  FCHK P0, R3, R8 ;  /* 0x0000000803007302 */ /* 0x000e220000000000 */
[----:B------:R-:W-:-:S04]  /*01b0*/  FFMA R13, R3, R2, RZ ;  /* 0x00000002030d7223 */ /* 0x000fc800000000ff */
[----:B------:R-:W-:-:S04]  /*01c0*/  FFMA R16, R13, -R8, R3 ;  /* 0x800000080d107223 */ /* 0x000fc80000000003 */
[----:B------:R-:W-:Y:S01]  /*01d0*/  FFMA R2, R2, R16, R13 ;  /* 0x0000001002027223 */ /* 0x000fe2000000000d */
[----:B012---:R-:W-:Y:S06]  /*01e0*/  @!P0 BRA `(.L_x_3) ;  /* 0x0000000000088947 */ /* 0x007fec0003800000 */
[----:B------:R-:W-:-:S07]  /*01f0*/  MOV R14, 0x210 ;  /* 0x00000210000e7802 */ /* 0x000fce0000000f00 */
[----:B-----5:R-:W-:Y:S05]  /*0200*/  CALL.REL.NOINC `($__internal_0_$__cuda_sm3x_div_rn_noftz_f32_slowpath) ;  /* 0x0000000400dc7944 */ /* 0x020fea0003c00000 */
.L_x_3:
[----:B------:R-:W-:Y:S05]  /*0210*/  BSYNC.RECONVERGENT B0 ;  /* 0x0000000000007941 */ /* 0x000fea0003800200 */
.L_x_2:
[----:B------:R-:W0:Y:S01]  /*0220*/  MUFU.RCP R3, R8 ;  /* 0x0000000800037308 */ /* 0x000e220000001000 */
[----:B-----5:R-:W-:Y:S01]  /*0230*/  FADD R14, R10, -UR5 ;  /* 0x800000050a0e7e21 */ /* 0x020fe20008000000 */
[----:B------:R-:W-:Y:S01]  /*0240*/  FMUL R13, R2, 2097151 ;  /* 0x49fffff8020d7820 */ /* 0x000fe20000400000 */
[----:B------:R-:W-:Y:S05]  /*0250*/  BSSY.RECONVERGENT B0, `(.L_x_4) ;  /* 0x000000c000007945 */ /* 0x000fea0003800200 */
[----:B------:R-:W1:Y:S08]  /*0260*/  FCHK P0, R14, R8 ;  /* 0x000000080e007302 */ /* 0x000e700000000000 */
[----:B------:R-:W2:Y:S01]  /*0270*/  F2I.U32.TRUNC.NTZ R13, R13 ;  /* 0x0000000d000d7305 */ /* 0x000ea2000020f000 */
[----:B0-----:R-:W-:-:S04]  /*0280*/  FFMA R2, R3, -R8, 1 ;  /* 0x3f80000003027423 */ /* 0x001fc80000000808 */
[----:B------:R-:W-:-:S04]  /*0290*/  FFMA R2, R3, R2, R3 ;  /* 0x0000000203027223 */ /* 0x000fc80000000003 */
[----:B------:R-:W-:-:S04]  /*02a0*/  FFMA R3, R2, R14, RZ ;  /* 0x0000000e02037223 */ /* 0x000fc800000000ff */
[----:B------:R-:W-:-:S04]  /*02b0*/  FFMA R10, R3, -R8, R14 ;  /* 0x80000008030a7223 */ /* 0x000fc8000000000e */
[----:B------:R-:W-:Y:S01]  /*02c0*/  FFMA R2, R2, R10, R3 ;  /* 0x0000000a02027223 */ /* 0x000fe20000000003 */
[----:B-12---:R-:W-:Y:S06]  /*02d0*/  @!P0 BRA `(.L_x_5) ;  /* 0x00000000000c8947 */ /* 0x006fec0003800000 */
[----:B------:R-:W-:Y:S01]  /*02e0*/  IMAD.MOV.U32 R3, RZ, RZ, R14 ;  /* 0x000000ffff037224 */ /* 0x000fe200078e000e */
[----:B------:R-:W-:-:S07]  /*02f0*/  MOV R14, 0x310 ;  /* 0x00000310000e7802 */ /* 0x000fce0000000f00 */
[----:B------:R-:W-:Y:S05]  /*0300*/  CALL.REL.NOINC `($__internal_0_$__cuda_sm3x_div_rn_noftz_f32_slowpath) ;  /* 0x00000004009c7944 */ /* 0x000fea0003c00000 */
.L_x_5:
[----:B------:R-:W-:Y:S05]  /*0310*/  BSYNC.RECONVERGENT B0 ;  /* 0x0000000000007941 */ /* 0x000fea0003800200 */
.L_x_4:
[----:B------:R-:W0:Y:S01]  /*0320*/  MUFU.RCP R3, R8 ;  /* 0x0000000800037308 */ /* 0x000e220000001000 */
[----:B------:R-:W-:Y:S01]  /*0330*/  FADD R14, R12, -UR5 ;  /* 0x800000050c0e7e21 */ /* 0x000fe20008000000 */
        /* <DEDUP_REMOVED lines=13> */
.L_x_7:
[----:B------:R-:W-:Y:S05]  /*0410*/  BSYNC.RECONVERGENT B0 ;  /* 0x0000000000007941 */ /* 0x000fea0003800200 */
.L_x_6:
[----:B------:R-:W-:Y:S01]  /*0420*/  FMUL R2, R2, 2097151 ;  /* 0x49fffff802027820 */ /* 0x000fe20000400000 */
[----:B------:R-:W-:Y:S01]  /*0430*/  SHF.R.U32.HI R3, RZ, 0x10, R13 ;  /* 0x00000010ff037819 */ /* 0x000fe2000001160d */
[----:B------:R-:W-:Y:S01]  /*0440*/  IMAD.U32 R0, R13, 0x10000, RZ ;  /* 0x000100000d007824 */ /* 0x000fe200078e00ff */
[----:B------:R-:W-:Y:S02]  /*0450*/  SHF.R.U32.HI R12, RZ, 0x10, R10 ;  /* 0x00000010ff0c7819 */ /* 0x000fe4000001160a */
[----:B------:R-:W-:Y:S01]  /*0460*/  LOP3.LUT R14, R3, 0x1f, RZ, 0xc0, !PT ;  /* 0x0000001f030e7812 */ /* 0x000fe200078ec0ff */
[----:B------:R-:W0:Y:S01]  /*0470*/  F2I.U32.TRUNC.NTZ R2, R2 ;  /* 0x0000000200027305 */ /* 0x000e22000020f000 */
[----:B------:R-:W-:Y:S01]  /*0480*/  IMAD.U32 R3, R10, 0x10000, RZ ;  /* 0x000100000a037824 */ /* 0x000fe200078e00ff */
[----:B------:R-:W-:Y:S02]  /*0490*/  LOP3.LUT R0, R0, 0xffff0000, RZ, 0xc0, !PT ;  /* 0xffff000000007812 */ /* 0x000fe400078ec0ff */
[----:B------:R-:W-:-:S02]  /*04a0*/  LOP3.LUT R17, R12, 0x1f, RZ, 0xc0, !PT ;  /* 0x0000001f0c117812 */ /* 0x000fc400078ec0ff */
[----:B------:R-:W-:Y:S02]  /*04b0*/  LOP3.LUT R15, R3, 0xffff0000, RZ, 0xc0, !PT ;  /* 0xffff0000030f7812 */ /* 0x000fe400078ec0ff */
[--C-:B------:R-:W-:Y:S02]  /*04c0*/  LOP3.LUT R21, R14, 0x1fffff, R13.reuse, 0xf8, !PT ;  /* 0x001fffff0e157812 */ /* 0x100fe400078ef80d */
[----:B------:R-:W-:Y:S02]  /*04d0*/  LOP3.LUT R0, R0, 0x1fffff, R13, 0xf8, !PT ;  /* 0x001fffff00007812 */ /* 0x000fe400078ef80d */
[--C-:B------:R-:W-:Y:S02]  /*04e0*/  LOP3.LUT R12, R17, 0x1fffff, R10.reuse, 0xf8, !PT ;  /* 0x001fffff110c7812 */ /* 0x100fe400078ef80a */
[----:B------:R-:W-:Y:S01]  /*04f0*/  LOP3.LUT R15, R15, 0x1fffff, R10, 0xf8, !PT ;  /* 0x001fffff0f0f7812 */ /* 0x000fe200078ef80a */
[----:B0-----:R-:W-:Y:S01]  /*0500*/  IMAD.U32 R3, R2, 0x10000, RZ ;  /* 0x0001000002037824 */ /* 0x001fe200078e00ff */
[----:B------:R-:W-:Y:S01]  /*0510*/  SHF.R.U32.HI R13, RZ, 0x10, R2 ;  /* 0x00000010ff0d7819 */ /* 0x000fe20000011602 */
[C---:B------:R-:W-:Y:S01]  /*0520*/  IMAD.SHL.U32 R19, R0.reuse, 0x100, RZ ;  /* 0x0000010000137824 */ /* 0x040fe200078e00ff */
[----:B------:R-:W-:Y:S01]  /*0530*/  SHF.L.U64.HI R10, R0, 0x8, R21 ;  /* 0x00000008000a7819 */ /* 0x000fe20000010215 */
[----:B------:R-:W-:Y:S01]  /*0540*/  IMAD.SHL.U32 R16, R15, 0x100, RZ ;  /* 0x000001000f107824 */ /* 0x000fe200078e00ff */
[----:B------:R-:W-:-:S02]  /*0550*/  LOP3.LUT R13, R13, 0x1f, RZ, 0xc0, !PT ;  /* 0x0000001f0d0d7812 */ /* 0x000fc400078ec0ff */
[----:B------:R-:W-:Y:S02]  /*0560*/  LOP3.LUT R3, R3, 0xffff0000, RZ, 0xc0, !PT ;  /* 0xffff000003037812 */ /* 0x000fe400078ec0ff */
[----:B------:R-:W-:Y:S02]  /*0570*/  SHF.L.U64.HI R17, R15, 0x8, R12 ;  /* 0x000000080f117819 */ /* 0x000fe4000001020c */
[----:B------:R-:W-:Y:S02]  /*0580*/  LOP3.LUT R10, R10, 0x1f0000ff, RZ, 0xc0, !PT ;  /* 0x1f0000ff0a0a7812 */ /* 0x000fe400078ec0ff */
[--C-:B------:R-:W-:Y:S02]  /*0590*/  LOP3.LUT R13, R13, 0x1fffff, R2.reuse, 0xf8, !PT ;  /* 0x001fffff0d0d7812 */ /* 0x100fe400078ef802 */
[----:B------:R-:W-:Y:S02]  /*05a0*/  LOP3.LUT R2, R3, 0x1fffff, R2, 0xf8, !PT ;  /* 0x001fffff03027812 */ /* 0x000fe400078ef802 */
[----:B------:R-:W-:-:S02]  /*05b0*/  LOP3.LUT R17, R17, 0x1f0000ff, RZ, 0xc0, !PT ;  /* 0x1f0000ff11117812 */ /* 0x000fc400078ec0ff */
[----:B------:R-:W-:Y:S02]  /*05c0*/  LOP3.LUT R19, R19, 0xff00, RZ, 0xc0, !PT ;  /* 0x0000ff0013137812 */ /* 0x000fe400078ec0ff */
[----:B------:R-:W-:Y:S02]  /*05d0*/  LOP3.LUT R3, R10, 0x1f0000, R21, 0xf8, !PT ;  /* 0x001f00000a037812 */ /* 0x000fe400078ef815 */
[----:B------:R-:W-:Y:S02]  /*05e0*/  SHF.L.U64.HI R14, R2, 0x8, R13 ;  /* 0x00000008020e7819 */ /* 0x000fe4000001020d */
[----:B------:R-:W-:Y:S02]  /*05f0*/  LOP3.LUT R16, R16, 0xff00, RZ, 0xc0, !PT ;  /* 0x0000ff0010107812 */ /* 0x000fe400078ec0ff */
[----:B------:R-:W-:Y:S01]  /*0600*/  LOP3.LUT R10, R17, 0x1f0000, R12, 0xf8, !PT ;  /* 0x001f0000110a7812 */ /* 0x000fe200078ef80c */
[----:B------:R-:W-:Y:S01]  /*0610*/  IMAD.SHL.U32 R17, R2, 0x100, RZ ;  /* 0x0000010002117824 */ /* 0x000fe200078e00ff */
[----:B------:R-:W-:-:S02]  /*0620*/  LOP3.LUT R0, R19, 0xff0000ff, R0, 0xf8, !PT ;  /* 0xff0000ff13007812 */ /* 0x000fc400078ef800 */
[----:B------:R-:W-:Y:S02]  /*0630*/  LOP3.LUT R12, R14, 0x1f0000ff, RZ, 0xc0, !PT ;  /* 0x1f0000ff0e0c7812 */ /* 0x000fe400078ec0ff */
[----:B------:R-:W-:Y:S01]  /*0640*/  LOP3.LUT R15, R16, 0xff0000ff, R15, 0xf8, !PT ;  /* 0xff0000ff100f7812 */ /* 0x000fe200078ef80f */
[C---:B------:R-:W-:Y:S01]  /*0650*/  IMAD.SHL.U32 R14, R0.reuse, 0x10, RZ ;  /* 0x00000010000e7824 */ /* 0x040fe200078e00ff */
[----:B------:R-:W-:Y:S02]  /*0660*/  SHF.L.U64.HI R16, R0, 0x4, R3 ;  /* 0x0000000400107819 */ /* 0x000fe40000010203 */
[----:B------:R-:W-:Y:S02]  /*0670*/  LOP3.LUT R17, R17, 0xff00, RZ, 0xc0, !PT ;  /* 0x0000ff0011117812 */ /* 0x000fe400078ec0ff */
[----:B------:R-:W-:Y:S02]  /*0680*/  LOP3.LUT R13, R12, 0x1f0000, R13, 0xf8, !PT ;  /* 0x001f00000c0d7812 */ /* 0x000fe400078ef80d */
[----:B------:R-:W-:Y:S01]  /*0690*/  LOP3.LUT R12, R16, 0xf00f00, RZ, 0xc0, !PT ;  /* 0x00f00f00100c7812 */ /* 0x000fe200078ec0ff */
[C---:B------:R-:W-:Y:S01]  /*06a0*/  IMAD.SHL.U32 R16, R15.reuse, 0x10, RZ ;  /* 0x000000100f107824 */ /* 0x040fe200078e00ff */
[----:B------:R-:W-:-:S02]  /*06b0*/  SHF.L.U64.HI R19, R15, 0x4, R10 ;  /* 0x000000040f137819 */ /* 0x000fc4000001020a */
[----:B------:R-:W-:Y:S02]  /*06c0*/  LOP3.LUT R2, R17, 0xff0000ff, R2, 0xf8, !PT ;  /* 0xff0000ff11027812 */ /* 0x000fe400078ef802 */
[----:B------:R-:W-:Y:S02]  /*06d0*/  LOP3.LUT R17, R14, 0xf00f00f0, RZ, 0xc0, !PT ;  /* 0xf00f00f00e117812 */ /* 0x000fe400078ec0ff */
[----:B------:R-:W-:Y:S02]  /*06e0*/  LOP3.LUT R19, R19, 0xf00f00, RZ, 0xc0, !PT ;  /* 0x00f00f0013137812 */ /* 0x000fe400078ec0ff */
[----:B------:R-:W-:Y:S02]  /*06f0*/  SHF.L.U64.HI R14, R2, 0x4, R13 ;  /* 0x00000004020e7819 */ /* 0x000fe4000001020d */
[----:B------:R-:W-:Y:S02]  /*0700*/  LOP3.LUT R16, R16, 0xf00f00f0, RZ, 0xc0, !PT ;  /* 0xf00f00f010107812 */ /* 0x000fe400078ec0ff */
[----:B------:R-:W-:Y:S01]  /*0710*/  LOP3.LUT R3, R12, 0x100f00f0, R3, 0xf8, !PT ;  /* 0x100f00f00c037812 */ /* 0x000fe200078ef803 */
[----:B------:R-:W-:Y:S01]  /*0720*/  IMAD.SHL.U32 R12, R2, 0x10, RZ ;  /* 0x00000010020c7824 */ /* 0x000fe200078e00ff */
[----:B------:R-:W-:-:S02]  /*0730*/  LOP3.LUT R19, R19, 0x100f00f0, R10, 0xf8, !PT ;  /* 0x100f00f013137812 */ /* 0x000fc400078ef80a */
[----:B------:R-:W-:Y:S02]  /*0740*/  LOP3.LUT R10, R14, 0xf00f00, RZ, 0xc0, !PT ;  /* 0x00f00f000e0a7812 */ /* 0x000fe400078ec0ff */
[----:B------:R-:W-:Y:S02]  /*0750*/  LOP3.LUT R14, R16, 0xf00f00f, R15, 0xf8, !PT ;  /* 0x0f00f00f100e7812 */ /* 0x000fe400078ef80f */
[----:B------:R-:W-:Y:S02]  /*0760*/  LOP3.LUT R0, R17, 0xf00f00f, R0, 0xf8, !PT ;  /* 0x0f00f00f11007812 */ /* 0x000fe400078ef800 */
[----:B------:R-:W-:Y:S02]  /*0770*/  LOP3.LUT R17, R10, 0x100f00f0, R13, 0xf8, !PT ;  /* 0x100f00f00a117812 */ /* 0x000fe400078ef80d */
[----:B------:R-:W-:Y:S01]  /*0780*/  LOP3.LUT R15, R12, 0xf00f00f0, RZ, 0xc0, !PT ;  /* 0xf00f00f00c0f7812 */ /* 0x000fe200078ec0ff */
[----:B------:R-:W-:Y:S01]  /*0790*/  IMAD.SHL.U32 R21, R0, 0x4, RZ ;  /* 0x0000000400157824 */ /* 0x000fe200078e00ff */
[----:B------:R-:W-:-:S02]  /*07a0*/  SHF.L.U64.HI R13, R14, 0x3, R19 ;  /* 0x000000030e0d7819 */ /* 0x000fc40000010213 */
[----:B------:R-:W-:Y:S02]  /*07b0*/  SHF.L.U64.HI R16, R0, 0x2, R3 ;  /* 0x0000000200107819 */ /* 0x000fe40000010203 */
[----:B------:R-:W-:Y:S02]  /*07c0*/  LOP3.LUT R2, R15, 0xf00f00f, R2, 0xf8, !PT ;  /* 0x0f00f00f0f027812 */ /* 0x000fe400078ef802 */
[C---:B------:R-:W-:Y:S01]  /*07d0*/  SHF.L.U64.HI R10, R14.reuse, 0x1, R19 ;  /* 0x000000010e0a7819 */ /* 0x040fe20000010213 */
[C---:B------:R-:W-:Y:S01]  /*07e0*/  IMAD.SHL.U32 R19, R14.reuse, 0x8, RZ ;  /* 0x000000080e137824 */ /* 0x040fe200078e00ff */
[----:B------:R-:W-:Y:S01]  /*07f0*/  LOP3.LUT R13, R13, 0x4104104, RZ, 0xc0, !PT ;  /* 0x041041040d0d7812 */ /* 0x000fe200078ec0ff */
[----:B------:R-:W-:Y:S01]  /*0800*/  IMAD.SHL.U32 R14, R14, 0x2, RZ ;  /* 0x000000020e0e7824 */ /* 0x000fe200078e00ff */
[----:B------:R-:W-:Y:S02]  /*0810*/  LOP3.LUT R12, R16, 0x2082082, RZ, 0xc0, !PT ;  /* 0x02082082100c7812 */ /* 0x000fe400078ec0ff */
[----:B------:R-:W-:Y:S01]  /*0820*/  LOP3.LUT R10, R13, 0x20820820, R10, 0xf8, !PT ;  /* 0x208208200d0a7812 */ /* 0x000fe200078ef80a */
[C---:B------:R-:W-:Y:S01]  /*0830*/  IMAD.SHL.U32 R13, R2.reuse, 0x10, RZ ;  /* 0x00000010020d7824 */ /* 0x040fe200078e00ff */
[----:B------:R-:W-:-:S02]  /*0840*/  SHF.L.U64.HI R15, R2, 0x4, R17 ;  /* 0x00000004020f7819 */ /* 0x000fc40000010211 */
[----:B------:R-:W-:Y:S02]  /*0850*/  LOP3.LUT R3, R12, 0x10410410, R3, 0xf8, !PT ;  /* 0x104104100c037812 */ /* 0x000fe400078ef803 */
[C---:B------:R-:W-:Y:S01]  /*0860*/  SHF.L.U64.HI R12, R2.reuse, 0x2, R17 ;  /* 0x00000002020c7819 */ /* 0x040fe20000010211 */
[----:B------:R-:W-:Y:S01]  /*0870*/  IMAD.SHL.U32 R2, R2, 0x4, RZ ;  /* 0x0000000402027824 */ /* 0x000fe200078e00ff */
[----:B------:R-:W-:Y:S02]  /*0880*/  LOP3.LUT R21, R21, 0x8208208, RZ, 0xc0, !PT ;  /* 0x0820820815157812 */ /* 0x000fe400078ec0ff */
[----:B------:R-:W-:Y:S02]  /*0890*/  LOP3.LUT R15, R15, 0x8208208, RZ, 0xc0, !PT ;  /* 0x082082080f0f7812 */ /* 0x000fe400078ec0ff */
[----:B------:R-:W-:Y:S02]  /*08a0*/  LOP3.LUT R19, R19, 0x10410410, RZ, 0xc0, !PT ;  /* 0x1041041013137812 */ /* 0x000fe400078ec0ff */
[----:B------:R-:W-:-:S02]  /*08b0*/  LOP3.LUT R13, R13, 0x20820820, RZ, 0xc0, !PT ;  /* 0x208208200d0d7812 */ /* 0x000fc400078ec0ff */
[----:B------:R-:W-:Y:S02]  /*08c0*/  LOP3.LUT R16, R21, 0x41041041, R0, 0xf8, !PT ;  /* 0x4104104115107812 */ /* 0x000fe400078ef800 */
[----:B------:R-:W-:Y:S02]  /*08d0*/  LOP3.LUT R12, R15, 0x41041041, R12, 0xf8, !PT ;  /* 0x410410410f0c7812 */ /* 0x000fe400078ef80c */
[----:B------:R-:W-:Y:S02]  /*08e0*/  LOP3.LUT R17, R19, 0x82082082, R14, 0xf8, !PT ;  /* 0x8208208213117812 */ /* 0x000fe400078ef80e */
[----:B------:R-:W-:Y:S02]  /*08f0*/  LOP3.LUT R0, R13, 0x4104104, R2, 0xf8, !PT ;  /* 0x041041040d007812 */ /* 0x000fe400078ef802 */
[----:B------:R-:W-:Y:S01]  /*0900*/  LOP3.LUT R13, R12, R10, R3, 0xfe, !PT ;  /* 0x0000000a0c0d7212 */ /* 0x000fe200078efe03 */
[----:B------:R-:W-:Y:S01]  /*0910*/  IMAD.WIDE R2, R11, 0x8, R4 ;  /* 0x000000080b027825 */ /* 0x000fe200078e0204 */
[----:B------:R-:W-:-:S03]  /*0920*/  LOP3.LUT R12, R0, R17, R16, 0xfe, !PT ;  /* 0x00000011000c7212 */ /* 0x000fc600078efe10 */
[----:B------:R-:W-:Y:S02]  /*0930*/  IMAD.IADD R11, R9, 0x1, R11 ;  /* 0x00000001090b7824 */ /* 0x000fe400078e020b */
[----:B------:R1:W-:Y:S03]  /*0940*/  STG.E.64 desc[UR6][R2.64], R12 ;  /* 0x0000000c02007986 */ /* 0x0003e6000c101b06 */
[----:B------:R-:W-:-:S13]  /*0950*/  ISETP.GE.AND P0, PT, R11, UR8, PT ;  /* 0x000000080b007c0c */ /* 0x000fda000bf06270 */
[----:B-1----:R-:W-:Y:S05]  /*0960*/  @!P0 BRA `(.L_x_8) ;  /* 0xfffffff400e48947 */ /* 0x002fea000383ffff */
[----:B------:R-:W-:Y:S05]  /*0970*/  EXIT ;  /* 0x000000000000794d */ /* 0x000fea0003800000 */
        .weak           $__internal_0_$__cuda_sm3x_div_rn_noftz_f32_slowpath
        .type           $__internal_0_$__cuda_sm3x_div_rn_noftz_f32_slowpath,@function
        .size           $__internal_0_$__cuda_sm3x_div_rn_noftz_f32_slowpath,(.L_x_21 - $__internal_0_$__cuda_sm3x_div_rn_noftz_f32_slowpath)
$__internal_0_$__cuda_sm3x_div_rn_noftz_f32_slowpath:
[--C-:B------:R-:W-:Y:S01]  /*0980*/  SHF.R.U32.HI R15, RZ, 0x17, R0.reuse ;  /* 0x00000017ff0f7819 */ /* 0x100fe20000011600 */
[----:B------:R-:W-:Y:S01]  /*0990*/  BSSY.RECONVERGENT B1, `(.L_x_9) ;  /* 0x0000063000017945 */ /* 0x000fe20003800200 */
[----:B------:R-:W-:Y:S02]  /*09a0*/  SHF.R.U32.HI R2, RZ, 0x17, R3 ;  /* 0x00000017ff027819 */ /* 0x000fe40000011603 */
[----:B------:R-:W-:Y:S02]  /*09b0*/  LOP3.LUT R15, R15, 0xff, RZ, 0xc0, !PT ;  /* 0x000000ff0f0f7812 */ /* 0x000fe400078ec0ff */
[----:B------:R-:W-:Y:S01]  /*09c0*/  LOP3.LUT R20, R2, 0xff, RZ, 0xc0, !PT ;  /* 0x000000ff02147812 */ /* 0x000fe200078ec0ff */
[----:B------:R-:W-:Y:S02]  /*09d0*/  IMAD.MOV.U32 R2, RZ, RZ, R0 ;  /* 0x000000ffff027224 */ /* 0x000fe400078e0000 */
[----:B------:R-:W-:Y:S02]  /*09e0*/  VIADD R17, R15, 0xffffffff ;  /* 0xffffffff0f117836 */ /* 0x000fe40000000000 */
[----:B------:R-:W-:-:S03]  /*09f0*/  VIADD R18, R20, 0xffffffff ;  /* 0xffffffff14127836 */ /* 0x000fc60000000000 */
[----:B------:R-:W-:-:S04]  /*0a00*/  ISETP.GT.U32.AND P0, PT, R17, 0xfd, PT ;  /* 0x000000fd1100780c */ /* 0x000fc80003f04070 */
[----:B------:R-:W-:-:S13]  /*0a10*/  ISETP.GT.U32.OR P0, PT, R18, 0xfd, P0 ;  /* 0x000000fd1200780c */ /* 0x000fda0000704470 */
[----:B------:R-:W-:Y:S01]  /*0a20*/  @!P0 IMAD.MOV.U32 R16, RZ, RZ, RZ ;  /* 0x000000ffff108224 */ /* 0x000fe200078e00ff */
[----:B------:R-:W-:Y:S06]  /*0a30*/  @!P0 BRA `(.L_x_10) ;  /* 0x00000000005c8947 */ /* 0x000fec0003800000 */
[----:B------:R-:W-:Y:S02]  /*0a40*/  FSETP.GTU.FTZ.AND P0, PT, |R3|, +INF , PT ;  /* 0x7f8000000300780b */ /* 0x000fe40003f1c200 */
[----:B------:R-:W-:-:S04]  /*0a50*/  FSETP.GTU.FTZ.AND P1, PT, |R0|, +INF , PT ;  /* 0x7f8000000000780b */ /* 0x000fc80003f3c200 */
[----:B------:R-:W-:-:S13]  /*0a60*/  PLOP3.LUT P0, PT, P0, P1, PT, 0xf8, 0x8f ;  /* 0x00000000008f781c */ /* 0x000fda0000703f70 */
[----:B------:R-:W-:Y:S05]  /*0a70*/  @P0 BRA `(.L_x_11) ;  /* 0x00000004004c0947 */ /* 0x000fea0003800000 */
[----:B------:R-:W-:-:S13]  /*0a80*/  LOP3.LUT P0, RZ, R2, 0x7fffffff, R3, 0xc8, !PT ;  /* 0x7fffffff02ff7812 */ /* 0x000fda000780c803 */
[----:B------:R-:W-:Y:S05]  /*0a90*/  @!P0 BRA `(.L_x_12) ;  /* 0x00000004003c8947 */ /* 0x000fea0003800000 */
[C---:B------:R-:W-:Y:S02]  /*0aa0*/  FSETP.NEU.FTZ.AND P2, PT, |R3|.reuse, +INF , PT ;  /* 0x7f8000000300780b */ /* 0x040fe40003f5d200 */
[----:B------:R-:W-:Y:S02]  /*0ab0*/  FSETP.NEU.FTZ.AND P1, PT, |R0|, +INF , PT ;  /* 0x7f8000000000780b */ /* 0x000fe40003f3d200 */
[----:B------:R-:W-:-:S11]  /*0ac0*/  FSETP.NEU.FTZ.AND P0, PT, |R3|, +INF , PT ;  /* 0x7f8000000300780b */ /* 0x000fd60003f1d200 */
[----:B------:R-:W-:Y:S05]  /*0ad0*/  @!P1 BRA !P2, `(.L_x_12) ;  /* 0x00000004002c9947 */ /* 0x000fea0005000000 */
[----:B------:R-:W-:-:S04]  /*0ae0*/  LOP3.LUT P2, RZ, R3, 0x7fffffff, RZ, 0xc0, !PT ;  /* 0x7fffffff03ff7812 */ /* 0x000fc8000784c0ff */
[----:B------:R-:W-:-:S13]  /*0af0*/  PLOP3.LUT P1, PT, P1, P2, PT, 0x2f, 0xf2 ;  /* 0x0000000000f2781c */ /* 0x000fda0000f24577 */
[----:B------:R-:W-:Y:S05]  /*0b00*/  @P1 BRA `(.L_x_13) ;  /* 0x0000000400181947 */ /* 0x000fea0003800000 */
[----:B------:R-:W-:-:S04]  /*0b10*/  LOP3.LUT P1, RZ, R2, 0x7fffffff, RZ, 0xc0, !PT ;  /* 0x7fffffff02ff7812 */ /* 0x000fc8000782c0ff */
[----:B------:R-:W-:-:S13]  /*0b20*/  PLOP3.LUT P0, PT, P0, P1, PT, 0x2f, 0xf2 ;  /* 0x0000000000f2781c */ /* 0x000fda0000702577 */
[----:B------:R-:W-:Y:S05]  /*0b30*/  @P0 BRA `(.L_x_14) ;  /* 0x0000000400000947 */ /* 0x000fea0003800000 */
[----:B------:R-:W-:Y:S02]  /*0b40*/  ISETP.GE.AND P0, PT, R18, RZ, PT ;  /* 0x000000ff1200720c */ /* 0x000fe40003f06270 */
[----:B------:R-:W-:-:S11]  /*0b50*/  ISETP.GE.AND P1, PT, R17, RZ, PT ;  /* 0x000000ff1100720c */ /* 0x000fd60003f26270 */
[----:B------:R-:W-:Y:S02]  /*0b60*/  @P0 IMAD.MOV.U32 R16, RZ, RZ, RZ ;  /* 0x000000ffff100224 */ /* 0x000fe400078e00ff */
[----:B------:R-:W-:Y:S01]  /*0b70*/  @!P0 FFMA R3, R3, 1.84467440737095516160e+19, RZ ;  /* 0x5f80000003038823 */ /* 0x000fe200000000ff */
[----:B------:R-:W-:Y:S02]  /*0b80*/  @!P0 IMAD.MOV.U32 R16, RZ, RZ, -0x40 ;  /* 0xffffffc0ff108424 */ /* 0x000fe400078e00ff */
[----:B------:R-:W-:Y:S02]  /*0b90*/  @!P1 FFMA R2, R0, 1.84467440737095516160e+19, RZ ;  /* 0x5f80000000029823 */ /* 0x000fe400000000ff */
[----:B------:R-:W-:-:S07]  /*0ba0*/  @!P1 VIADD R16, R16, 0x40 ;  /* 0x0000004010109836 */ /* 0x000fce0000000000 */
.L_x_10:
[----:B------:R-:W-:Y:S01]  /*0bb0*/  LEA R17, R15, 0xc0800000, 0x17 ;  /* 0xc08000000f117811 */ /* 0x000fe200078eb8ff */
[----:B------:R-:W-:Y:S01]  /*0bc0*/  VIADD R20, R20, 0xffffff81 ;  /* 0xffffff8114147836 */ /* 0x000fe20000000000 */
[----:B------:R-:W-:Y:S03]  /*0bd0*/  BSSY.RECONVERGENT B2, `(.L_x_15) ;  /* 0x0000035000027945 */ /* 0x000fe60003800200 */
[----:B------:R-:W-:Y:S02]  /*0be0*/  IMAD.IADD R17, R2, 0x1, -R17 ;  /* 0x0000000102117824 */ /* 0x000fe400078e0a11 */
[C---:B------:R-:W-:Y:S02]  /*0bf0*/  IMAD R2, R20.reuse, -0x800000, R3 ;  /* 0xff80000014027824 */ /* 0x040fe400078e0203 */
[----:B------:R0:W1:Y:S01]  /*0c00*/  MUFU.RCP R18, R17 ;  /* 0x0000001100127308 */ /* 0x0000620000001000 */
[----:B------:R-:W-:Y:S01]  /*0c10*/  FADD.FTZ R19, -R17, -RZ ;  /* 0x800000ff11137221 */ /* 0x000fe20000010100 */
[----:B0-----:R-:W-:-:S05]  /*0c20*/  IADD3 R17, PT, PT, R20, 0x7f, -R15 ;  /* 0x0000007f14117810 */ /* 0x001fca0007ffe80f */
[----:B------:R-:W-:Y:S02]  /*0c30*/  IMAD.IADD R17, R17, 0x1, R16 ;  /* 0x0000000111117824 */ /* 0x000fe400078e0210 */
[----:B-1----:R-:W-:-:S04]  /*0c40*/  FFMA R21, R18, R19, 1 ;  /* 0x3f80000012157423 */ /* 0x002fc80000000013 */
[----:B------:R-:W-:-:S04]  /*0c50*/  FFMA R3, R18, R21, R18 ;  /* 0x0000001512037223 */ /* 0x000fc80000000012 */
[----:B------:R-:W-:-:S04]  /*0c60*/  FFMA R18, R2, R3, RZ ;  /* 0x0000000302127223 */ /* 0x000fc800000000ff */
[----:B------:R-:W-:-:S04]  /*0c70*/  FFMA R21, R19, R18, R2 ;  /* 0x0000001213157223 */ /* 0x000fc80000000002 */
[----:B------:R-:W-:-:S04]  /*0c80*/  FFMA R18, R3, R21, R18 ;  /* 0x0000001503127223 */ /* 0x000fc80000000012 */
[----:B------:R-:W-:-:S04]  /*0c90*/  FFMA R19, R19, R18, R2 ;  /* 0x0000001213137223 */ /* 0x000fc80000000002 */
[----:B------:R-:W-:-:S05]  /*0ca0*/  FFMA R2, R3, R19, R18 ;  /* 0x0000001303027223 */ /* 0x000fca0000000012 */
[----:B------:R-:W-:-:S04]  /*0cb0*/  SHF.R.U32.HI R15, RZ, 0x17, R2 ;  /* 0x00000017ff0f7819 */ /* 0x000fc80000011602 */
[----:B------:R-:W-:-:S05]  /*0cc0*/  LOP3.LUT R15, R15, 0xff, RZ, 0xc0, !PT ;  /* 0x000000ff0f0f7812 */ /* 0x000fca00078ec0ff */
[----:B------:R-:W-:-:S04]  /*0cd0*/  IMAD.IADD R20, R15, 0x1, R17 ;  /* 0x000000010f147824 */ /* 0x000fc800078e0211 */
[----:B------:R-:W-:-:S05]  /*0ce0*/  VIADD R15, R20, 0xffffffff ;  /* 0xffffffff140f7836 */ /* 0x000fca0000000000 */
[----:B------:R-:W-:-:S13]  /*0cf0*/  ISETP.GE.U32.AND P0, PT, R15, 0xfe, PT ;  /* 0x000000fe0f00780c */ /* 0x000fda0003f06070 */
[----:B------:R-:W-:Y:S05]  /*0d00*/  @!P0 BRA `(.L_x_16) ;  /* 0x0000000000808947 */ /* 0x000fea0003800000 */
[----:B------:R-:W-:-:S13]  /*0d10*/  ISETP.GT.AND P0, PT, R20, 0xfe, PT ;  /* 0x000000fe1400780c */ /* 0x000fda0003f04270 */
[----:B------:R-:W-:Y:S05]  /*0d20*/  @P0 BRA `(.L_x_17) ;  /* 0x00000000006c0947 */ /* 0x000fea0003800000 */
[----:B------:R-:W-:-:S13]  /*0d30*/  ISETP.GE.AND P0, PT, R20, 0x1, PT ;  /* 0x000000011400780c */ /* 0x000fda0003f06270 */
[----:B------:R-:W-:Y:S05]  /*0d40*/  @P0 BRA `(.L_x_18) ;  /* 0x0000000000740947 */ /* 0x000fea0003800000 */
[----:B------:R-:W-:Y:S02]  /*0d50*/  ISETP.GE.AND P0, PT, R20, -0x18, PT ;  /* 0xffffffe81400780c */ /* 0x000fe40003f06270 */
[----:B------:R-:W-:-:S11]  /*0d60*/  LOP3.LUT R2, R2, 0x80000000, RZ, 0xc0, !PT ;  /* 0x8000000002027812 */ /* 0x000fd600078ec0ff */
[----:B------:R-:W-:Y:S05]  /*0d70*/  @!P0 BRA `(.L_x_18) ;  /* 0x0000000000688947 */ /* 0x000fea0003800000 */
[-C--:B------:R-:W-:Y:S01]  /*0d80*/  FFMA.RZ R15, R3, R19.reuse, R18 ;  /* 0x00000013030f7223 */ /* 0x080fe2000000c012 */
[----:B------:R-:W-:Y:S01]  /*0d90*/  IMAD.MOV R17, RZ, RZ, -R20 ;  /* 0x000000ffff117224 */ /* 0x000fe200078e0a14 */
[C---:B------:R-:W-:Y:S02]  /*0da0*/  ISETP.NE.AND P2, PT, R20.reuse, RZ, PT ;  /* 0x000000ff1400720c */ /* 0x040fe40003f45270 */
[C---:B------:R-:W-:Y:S02]  /*0db0*/  ISETP.NE.AND P1, PT, R20.reuse, RZ, PT ;  /* 0x000000ff1400720c */ /* 0x040fe40003f25270 */
[----:B------:R-:W-:Y:S01]  /*0dc0*/  LOP3.LUT R16, R15, 0x7fffff, RZ, 0xc0, !PT ;  /* 0x007fffff0f107812 */ /* 0x000fe200078ec0ff */
[CCC-:B------:R-:W-:Y:S01]  /*0dd0*/  FFMA.RP R15, R3.reuse, R19.reuse, R18.reuse ;  /* 0x00000013030f7223 */ /* 0x1c0fe20000008012 */
[----:B------:R-:W-:Y:S01]  /*0de0*/  FFMA.RM R18, R3, R19, R18 ;  /* 0x0000001303127223 */ /* 0x000fe20000004012 */
[----:B------:R-:W-:Y:S01]  /*0df0*/  VIADD R3, R20, 0x20 ;  /* 0x0000002014037836 */ /* 0x000fe20000000000 */
[----:B------:R-:W-:-:S03]  /*0e00*/  LOP3.LUT R16, R16, 0x800000, RZ, 0xfc, !PT ;  /* 0x0080000010107812 */ /* 0x000fc600078efcff */
[----:B------:R-:W-:Y:S02]  /*0e10*/  FSETP.NEU.FTZ.AND P0, PT, R15, R18, PT ;  /* 0x000000120f00720b */ /* 0x000fe40003f1d000 */
[----:B------:R-:W-:Y:S02]  /*0e20*/  SHF.L.U32 R3, R16, R3, RZ ;  /* 0x0000000310037219 */ /* 0x000fe400000006ff */
[----:B------:R-:W-:Y:S02]  /*0e30*/  SEL R15, R17, RZ, P2 ;  /* 0x000000ff110f7207 */ /* 0x000fe40001000000 */
[----:B------:R-:W-:Y:S02]  /*0e40*/  ISETP.NE.AND P1, PT, R3, RZ, P1 ;  /* 0x000000ff0300720c */ /* 0x000fe40000f25270 */
[----:B------:R-:W-:Y:S02]  /*0e50*/  SHF.R.U32.HI R15, RZ, R15, R16 ;  /* 0x0000000fff0f7219 */ /* 0x000fe40000011610 */
[----:B------:R-:W-:-:S02]  /*0e60*/  PLOP3.LUT P0, PT, P0, P1, PT, 0xf8, 0x8f ;  /* 0x00000000008f781c */ /* 0x000fc40000703f70 */
[----:B------:R-:W-:Y:S02]  /*0e70*/  SHF.R.U32.HI R16, RZ, 0x1, R15 ;  /* 0x00000001ff107819 */ /* 0x000fe4000001160f */
[----:B------:R-:W-:-:S04]  /*0e80*/  SEL R3, RZ, 0x1, !P0 ;  /* 0x00000001ff037807 */ /* 0x000fc80004000000 */
[----:B------:R-:W-:-:S04]  /*0e90*/  LOP3.LUT R18, R3, 0x1, R16, 0xf8, !PT ;  /* 0x0000000103127812 */ /* 0x000fc800078ef810 */
[----:B------:R-:W-:-:S05]  /*0ea0*/  LOP3.LUT R15, R18, R15, RZ, 0xc0, !PT ;  /* 0x0000000f120f7212 */ /* 0x000fca00078ec0ff */
[----:B------:R-:W-:-:S05]  /*0eb0*/  IMAD.IADD R15, R16, 0x1, R15 ;  /* 0x00000001100f7824 */ /* 0x000fca00078e020f */
[----:B------:R-:W-:Y:S01]  /*0ec0*/  LOP3.LUT R2, R15, R2, RZ, 0xfc, !PT ;  /* 0x000000020f027212 */ /* 0x000fe200078efcff */
[----:B------:R-:W-:Y:S06]  /*0ed0*/  BRA `(.L_x_18) ;  /* 0x0000000000107947 */ /* 0x000fec0003800000 */
.L_x_17:
[----:B------:R-:W-:-:S04]  /*0ee0*/  LOP3.LUT R2, R2, 0x80000000, RZ, 0xc0, !PT ;  /* 0x8000000002027812 */ /* 0x000fc800078ec0ff */
[----:B------:R-:W-:Y:S01]  /*0ef0*/  LOP3.LUT R2, R2, 0x7f800000, RZ, 0xfc, !PT ;  /* 0x7f80000002027812 */ /* 0x000fe200078efcff */
[----:B------:R-:W-:Y:S06]  /*0f00*/  BRA `(.L_x_18) ;  /* 0x0000000000047947 */ /* 0x000fec0003800000 */
.L_x_16:
[----:B------:R-:W-:-:S07]  /*0f10*/  IMAD R2, R17, 0x800000, R2 ;  /* 0x0080000011027824 */ /* 0x000fce00078e0202 */
.L_x_18:
[----:B------:R-:W-:Y:S05]  /*0f20*/  BSYNC.RECONVERGENT B2 ;  /* 0x0000000000027941 */ /* 0x000fea0003800200 */
.L_x_15:
[----:B------:R-:W-:Y:S05]  /*0f30*/  BRA `(.L_x_19) ;  /* 0x0000000000207947 */ /* 0x000fea0003800000 */
.L_x_14:
[----:B------:R-:W-:-:S04]  /*0f40*/  LOP3.LUT R2, R2, 0x80000000, R3, 0x48, !PT ;  /* 0x8000000002027812 */ /* 0x000fc800078e4803 */
[----:B------:R-:W-:Y:S01]  /*0f50*/  LOP3.LUT R2, R2, 0x7f800000, RZ, 0xfc, !PT ;  /* 0x7f80000002027812 */ /* 0x000fe200078efcff */
[----:B------:R-:W-:Y:S06]  /*0f60*/  BRA `(.L_x_19) ;  /* 0x0000000000147947 */ /* 0x000fec0003800000 */
.L_x_13:
[----:B------:R-:W-:Y:S01]  /*0f70*/  LOP3.LUT R2, R2, 0x80000000, R3, 0x48, !PT ;  /* 0x8000000002027812 */ /* 0x000fe200078e4803 */
[----:B------:R-:W-:Y:S06]  /*0f80*/  BRA `(.L_x_19) ;  /* 0x00000000000c7947 */ /* 0x000fec0003800000 */
.L_x_12:
[----:B------:R-:W0:Y:S01]  /*0f90*/  MUFU.RSQ R2, -QNAN ;  /* 0xffc0000000027908 */ /* 0x000e220000001400 */
[----:B------:R-:W-:Y:S05]  /*0fa0*/  BRA `(.L_x_19) ;  /* 0x0000000000047947 */ /* 0x000fea0003800000 */
.L_x_11:
[----:B------:R-:W-:-:S07]  /*0fb0*/  FADD.FTZ R2, R3, R0 ;  /* 0x0000000003027221 */ /* 0x000fce0000010000 */
.L_x_19:
[----:B------:R-:W-:Y:S05]  /*0fc0*/  BSYNC.RECONVERGENT B1 ;  /* 0x0000000000017941 */ /* 0x000fea0003800200 */
.L_x_9:
[----:B------:R-:W-:-:S04]  /*0fd0*/  IMAD.MOV.U32 R15, RZ, RZ, 0x0 ;  /* 0x00000000ff0f7424 */ /* 0x000fc800078e00ff */
[----:B0-----:R-:W-:Y:S05]  /*0fe0*/  RET.REL.NODEC R14 `(_Z17convertMortonOnlyPK6float3Pmiff) ;  /* 0xfffffff00e047950 */ /* 0x001fea0003c3ffff */
.L_x_20:
        /* <DEDUP_REMOVED lines=9> */
.L_x_21:


//--------------------- .nv.shared.reserved.0     --------------------------
	.section	.nv.shared.reserved.0,"aw",@nobits
	.weak		__nv_reservedSMEM_offset_0_alias
	.size		__nv_reservedSMEM_offset_0_alias, 0, 64
	.other		__nv_reservedSMEM_offset_0_alias,@"STO_CUDA_RESERVED_SHARED STV_DEFAULT"
__nv_reservedSMEM_offset_0_alias:
	.zero		0
	.zero		64


//--------------------- .nv.constant0._Z20convertMortonOnly_v2PK6float3Pmi6Morton --------------------------
	.section	.nv.constant0._Z20convertMortonOnly_v2PK6float3Pmi6Morton,"a",@progbits
	.sectionflags	@""
	.align	4
.nv.constant0._Z20convertMortonOnly_v2PK6float3Pmi6Morton:
	.zero		924


//--------------------- .nv.constant0._Z6warmupv  --------------------------
	.section	.nv.constant0._Z6warmupv,"a",@progbits
	.sectionflags	@""
	.align	4
.nv.constant0._Z6warmupv:
	.zero		896


//--------------------- .nv.constant0._Z17convertMortonOnlyPK6float3Pmiff --------------------------
	.section	.nv.constant0._Z17convertMortonOnlyPK6float3Pmiff,"a",@progbits
	.sectionflags	@""
	.align	4
.nv.constant0._Z17convertMortonOnlyPK6float3Pmiff:
	.zero		924


//--------------------- SYMBOLS --------------------------

	.type		.nv.reservedSmem.offset0,@object
	.size		.nv.reservedSmem.offset0,0x4
